//
// Generated by NVIDIA NVVM Compiler
//
// Compiler Build ID: CL-36424714
// Cuda compilation tools, release 13.0, V13.0.88
// Based on NVVM 20.0.0
//

.version 9.0
.target sm_100
.address_size 64

	// .globl	initArray

.visible .entry initArray(
	.param .u64 .ptr .align 1 initArray_param_0,
	.param .u64 .ptr .align 1 initArray_param_1,
	.param .u32 initArray_param_2,
	.param .u32 initArray_param_3
)
{
	.reg .pred 	%p<12>;
	.reg .b32 	%r<85>;
	.reg .b64 	%rd<7>;

	ld.param.u64 	%rd3, [initArray_param_0];
	ld.param.u64 	%rd4, [initArray_param_1];
	ld.param.u32 	%r17, [initArray_param_2];
	ld.param.u32 	%r18, [initArray_param_3];
	cvta.to.global.u64 	%rd1, %rd4;
	mov.u32 	%r19, %ctaid.x;
	mov.u32 	%r20, %ntid.x;
	mov.u32 	%r21, %tid.x;
	mad.lo.s32 	%r1, %r19, %r20, %r21;
	setp.ge.s32 	%p1, %r1, %r18;
	setp.lt.s32 	%p2, %r17, 1;
	or.pred  	%p3, %p1, %p2;
	@%p3 bra 	$L__BB0_13;
	cvta.to.global.u64 	%rd5, %rd3;
	mul.wide.s32 	%rd6, %r1, 4;
	add.s64 	%rd2, %rd5, %rd6;
	and.b32  	%r2, %r17, 15;
	setp.lt.u32 	%p4, %r17, 16;
	@%p4 bra 	$L__BB0_4;
	ld.global.u32 	%r82, [%rd2];
	and.b32  	%r22, %r17, 2147483632;
	neg.s32 	%r81, %r22;
$L__BB0_3:
	.pragma "nounroll";
	ld.global.u32 	%r23, [%rd1];
	add.s32 	%r24, %r82, %r23;
	st.global.u32 	[%rd2], %r24;
	ld.global.u32 	%r25, [%rd1];
	add.s32 	%r26, %r24, %r25;
	st.global.u32 	[%rd2], %r26;
	ld.global.u32 	%r27, [%rd1];
	add.s32 	%r28, %r26, %r27;
	st.global.u32 	[%rd2], %r28;
	ld.global.u32 	%r29, [%rd1];
	add.s32 	%r30, %r28, %r29;
	st.global.u32 	[%rd2], %r30;
	ld.global.u32 	%r31, [%rd1];
	add.s32 	%r32, %r30, %r31;
	st.global.u32 	[%rd2], %r32;
	ld.global.u32 	%r33, [%rd1];
	add.s32 	%r34, %r32, %r33;
	st.global.u32 	[%rd2], %r34;
	ld.global.u32 	%r35, [%rd1];
	add.s32 	%r36, %r34, %r35;
	st.global.u32 	[%rd2], %r36;
	ld.global.u32 	%r37, [%rd1];
	add.s32 	%r38, %r36, %r37;
	st.global.u32 	[%rd2], %r38;
	ld.global.u32 	%r39, [%rd1];
	add.s32 	%r40, %r38, %r39;
	st.global.u32 	[%rd2], %r40;
	ld.global.u32 	%r41, [%rd1];
	add.s32 	%r42, %r40, %r41;
	st.global.u32 	[%rd2], %r42;
	ld.global.u32 	%r43, [%rd1];
	add.s32 	%r44, %r42, %r43;
	st.global.u32 	[%rd2], %r44;
	ld.global.u32 	%r45, [%rd1];
	add.s32 	%r46, %r44, %r45;
	st.global.u32 	[%rd2], %r46;
	ld.global.u32 	%r47, [%rd1];
	add.s32 	%r48, %r46, %r47;
	st.global.u32 	[%rd2], %r48;
	ld.global.u32 	%r49, [%rd1];
	add.s32 	%r50, %r48, %r49;
	st.global.u32 	[%rd2], %r50;
	ld.global.u32 	%r51, [%rd1];
	add.s32 	%r52, %r50, %r51;
	st.global.u32 	[%rd2], %r52;
	ld.global.u32 	%r53, [%rd1];
	add.s32 	%r82, %r52, %r53;
	st.global.u32 	[%rd2], %r82;
	add.s32 	%r81, %r81, 16;
	setp.ne.s32 	%p5, %r81, 0;
	@%p5 bra 	$L__BB0_3;
$L__BB0_4:
	setp.eq.s32 	%p6, %r2, 0;
	@%p6 bra 	$L__BB0_13;
	and.b32  	%r9, %r17, 7;
	setp.lt.u32 	%p7, %r2, 8;
	@%p7 bra 	$L__BB0_7;
	ld.global.u32 	%r54, [%rd1];
	ld.global.u32 	%r55, [%rd2];
	add.s32 	%r56, %r55, %r54;
	st.global.u32 	[%rd2], %r56;
	ld.global.u32 	%r57, [%rd1];
	add.s32 	%r58, %r56, %r57;
	st.global.u32 	[%rd2], %r58;
	ld.global.u32 	%r59, [%rd1];
	add.s32 	%r60, %r58, %r59;
	st.global.u32 	[%rd2], %r60;
	ld.global.u32 	%r61, [%rd1];
	add.s32 	%r62, %r60, %r61;
	st.global.u32 	[%rd2], %r62;
	ld.global.u32 	%r63, [%rd1];
	add.s32 	%r64, %r62, %r63;
	st.global.u32 	[%rd2], %r64;
	ld.global.u32 	%r65, [%rd1];
	add.s32 	%r66, %r64, %r65;
	st.global.u32 	[%rd2], %r66;
	ld.global.u32 	%r67, [%rd1];
	add.s32 	%r68, %r66, %r67;
	st.global.u32 	[%rd2], %r68;
	ld.global.u32 	%r69, [%rd1];
	add.s32 	%r70, %r68, %r69;
	st.global.u32 	[%rd2], %r70;
$L__BB0_7:
	setp.eq.s32 	%p8, %r9, 0;
	@%p8 bra 	$L__BB0_13;
	and.b32  	%r10, %r17, 3;
	setp.lt.u32 	%p9, %r9, 4;
	@%p9 bra 	$L__BB0_10;
	ld.global.u32 	%r71, [%rd1];
	ld.global.u32 	%r72, [%rd2];
	add.s32 	%r73, %r72, %r71;
	st.global.u32 	[%rd2], %r73;
	ld.global.u32 	%r74, [%rd1];
	add.s32 	%r75, %r73, %r74;
	st.global.u32 	[%rd2], %r75;
	ld.global.u32 	%r76, [%rd1];
	add.s32 	%r77, %r75, %r76;
	st.global.u32 	[%rd2], %r77;
	ld.global.u32 	%r78, [%rd1];
	add.s32 	%r79, %r77, %r78;
	st.global.u32 	[%rd2], %r79;
$L__BB0_10:
	setp.eq.s32 	%p10, %r10, 0;
	@%p10 bra 	$L__BB0_13;
	ld.global.u32 	%r84, [%rd2];
	neg.s32 	%r83, %r10;
$L__BB0_12:
	.pragma "nounroll";
	ld.global.u32 	%r80, [%rd1];
	add.s32 	%r84, %r84, %r80;
	st.global.u32 	[%rd2], %r84;
	add.s32 	%r83, %r83, 1;
	setp.ne.s32 	%p11, %r83, 0;
	@%p11 bra 	$L__BB0_12;
$L__BB0_13:
	ret;

}


// ===== COMPILED SASS (sm_100) =====

	.target	sm_100

	.elftype	@"ET_EXEC"


//--------------------- .note.nv.tkinfo           --------------------------
	.section	.note.nv.tkinfo,"",@"SHT_NOTE"
	.sectionflags	@"SHF_NOTE_NV_TKINFO"
	.tkinfo
        /*0018*/ 	.word	0x00000002
        /*0030*/ 	.string	""
        /*0030*/ 	.string	"ptxas"
        /*0030*/ 	.string	"Cuda compilation tools, release 13.0, V13.0.88"
        /*0030*/ 	.string	"Build cuda_13.0.r13.0/compiler.36424714_0"
        /*0030*/ 	.string	"-arch sm_100 -m 64 "



//--------------------- .note.nv.cuinfo           --------------------------
	.section	.note.nv.cuinfo,"",@"SHT_NOTE"
	.sectionflags	@"SHF_NOTE_NV_CUINFO"
        /*0018*/ 	.short	0x0002
        /*001a*/ 	.short	0x0064
        /*001c*/ 	.short	0x0082
	.zero		2


//--------------------- .nv.info                  --------------------------
	.section	.nv.info,"",@"SHT_CUDA_INFO"
	.align	4


	//----- nvinfo : EIATTR_REGCOUNT
	.align		4
        /*0000*/ 	.byte	0x04, 0x2f
        /*0002*/ 	.short	(.L_1 - .L_0)
	.align		4
.L_0:
        /*0004*/ 	.word	index@(initArray)
        /*0008*/ 	.word	0x00000012


	//----- nvinfo : EIATTR_FRAME_SIZE
	.align		4
.L_1:
        /*000c*/ 	.byte	0x04, 0x11
        /*000e*/ 	.short	(.L_3 - .L_2)
	.align		4
.L_2:
        /*0010*/ 	.word	index@(initArray)
        /*0014*/ 	.word	0x00000000


	//----- nvinfo : EIATTR_MIN_STACK_SIZE
	.align		4
.L_3:
        /*0018*/ 	.byte	0x04, 0x12
        /*001a*/ 	.short	(.L_5 - .L_4)
	.align		4
.L_4:
        /*001c*/ 	.word	index@(initArray)
        /*0020*/ 	.word	0x00000000
.L_5:


//--------------------- .nv.compat                --------------------------
	.section	.nv.compat,"",@"SHT_CUDA_COMPAT_INFO"
	.align	4
        /*0000*/ 	.byte	0x02, 0x09, 0x00, 0x00, 0x02, 0x02, 0x01, 0x00, 0x02, 0x05, 0x05, 0x00, 0x03, 0x07, 0x01, 0x01
        /*0010*/ 	.byte	0x02, 0x03, 0x00, 0x00, 0x02, 0x06, 0x01, 0x00, 0x04, 0x0b, 0x08, 0x00, 0x09, 0x00, 0x00, 0x00
        /*0020*/ 	.byte	0x00, 0x00, 0x00, 0x00


//--------------------- .nv.info.initArray        --------------------------
	.section	.nv.info.initArray,"",@"SHT_CUDA_INFO"
	.sectionflags	@""
	.align	4


	//----- nvinfo : EIATTR_CUDA_API_VERSION
	.align		4
        /*0000*/ 	.byte	0x04, 0x37
        /*0002*/ 	.short	(.L_7 - .L_6)
.L_6:
        /*0004*/ 	.word	0x00000082


	//----- nvinfo : EIATTR_KPARAM_INFO
	.align		4
.L_7:
        /*0008*/ 	.byte	0x04, 0x17
        /*000a*/ 	.short	(.L_9 - .L_8)
.L_8:
        /*000c*/ 	.word	0x00000000
        /*0010*/ 	.short	0x0003
        /*0012*/ 	.short	0x0014
        /*0014*/ 	.byte	0x00, 0xf0, 0x11, 0x00


	//----- nvinfo : EIATTR_KPARAM_INFO
	.align		4
.L_9:
        /*0018*/ 	.byte	0x04, 0x17
        /*001a*/ 	.short	(.L_11 - .L_10)
.L_10:
        /*001c*/ 	.word	0x00000000
        /*0020*/ 	.short	0x0002
        /*0022*/ 	.short	0x0010
        /*0024*/ 	.byte	0x00, 0xf0, 0x11, 0x00


	//----- nvinfo : EIATTR_KPARAM_INFO
	.align		4
.L_11:
        /*0028*/ 	.byte	0x04, 0x17
        /*002a*/ 	.short	(.L_13 - .L_12)
.L_12:
        /*002c*/ 	.word	0x00000000
        /*0030*/ 	.short	0x0001
        /*0032*/ 	.short	0x0008
        /*0034*/ 	.byte	0x00, 0xf5, 0x21, 0x00


	//----- nvinfo : EIATTR_KPARAM_INFO
	.align		4
.L_13:
        /*0038*/ 	.byte	0x04, 0x17
        /*003a*/ 	.short	(.L_15 - .L_14)
.L_14:
        /*003c*/ 	.word	0x00000000
        /*0040*/ 	.short	0x0000
        /*0042*/ 	.short	0x0000
        /*0044*/ 	.byte	0x00, 0xf5, 0x21, 0x00


	//----- nvinfo : EIATTR_SPARSE_MMA_MASK
	.align		4
.L_15:
        /*0048*/ 	.byte	0x03, 0x50
        /*004a*/ 	.short	0x0000


	//----- nvinfo : EIATTR_MAXREG_COUNT
	.align		4
        /*004c*/ 	.byte	0x03, 0x1b
        /*004e*/ 	.short	0x00ff


	//----- nvinfo : EIATTR_MERCURY_ISA_VERSION
	.align		4
        /*0050*/ 	.byte	0x03, 0x5f
        /*0052*/ 	.short	0x0101


	//----- nvinfo : EIATTR_VRC_CTA_INIT_COUNT
	.align		4
        /*0054*/ 	.byte	0x02, 0x4a
	.zero		1
	.zero		1


	//----- nvinfo : EIATTR_EXIT_INSTR_OFFSETS
	.align		4
        /*0058*/ 	.byte	0x04, 0x1c
        /*005a*/ 	.short	(.L_17 - .L_16)


	//   ....[0]....
.L_16:
        /*005c*/ 	.word	0x00000080


	//   ....[1]....
        /*0060*/ 	.word	0x00000470


	//   ....[2]....
        /*0064*/ 	.word	0x00000660


	//   ....[3]....
        /*0068*/ 	.word	0x00000790


	//   ....[4]....
        /*006c*/ 	.word	0x00000830


	//----- nvinfo : EIATTR_CBANK_PARAM_SIZE
	.align		4
.L_17:
        /*0070*/ 	.byte	0x03, 0x19
        /*0072*/ 	.short	0x0018


	//----- nvinfo : EIATTR_PARAM_CBANK
	.align		4
        /*0074*/ 	.byte	0x04, 0x0a
        /*0076*/ 	.short	(.L_19 - .L_18)
	.align		4
.L_18:
        /*0078*/ 	.word	index@(.nv.constant0.initArray)
        /*007c*/ 	.short	0x0380
        /*007e*/ 	.short	0x0018


	//----- nvinfo : EIATTR_SW_WAR
	.align		4
.L_19:
        /*0080*/ 	.byte	0x04, 0x36
        /*0082*/ 	.short	(.L_21 - .L_20)
.L_20:
        /*0084*/ 	.word	0x00000008
.L_21:


//--------------------- .nv.callgraph             --------------------------
	.section	.nv.callgraph,"",@"SHT_CUDA_CALLGRAPH"
	.align	4
	.sectionentsize	8
	.align		4
        /*0000*/ 	.word	0x00000000
	.align		4
        /*0004*/ 	.word	0xffffffff
	.align		4
        /*0008*/ 	.word	0x00000000
	.align		4
        /*000c*/ 	.word	0xfffffffe
	.align		4
        /*0010*/ 	.word	0x00000000
	.align		4
        /*0014*/ 	.word	0xfffffffd
	.align		4
        /*0018*/ 	.word	0x00000000
	.align		4
        /*001c*/ 	.word	0xfffffffc


//--------------------- .text.initArray           --------------------------
	.section	.text.initArray,"ax",@progbits
	.align	128
        .global         initArray
        .type           initArray,@function
        .size           initArray,(.L_x_6 - initArray)
        .other          initArray,@"STO_CUDA_ENTRY STV_DEFAULT"
initArray:
.text.initArray:
[----:B------:R-:W-:Y:S01]  /*0000*/  LDC R1, c[0x0][0x37c] ;  /* 0x0000df00ff017b82 */ /* 0x000fe20000000800 */
[----:B------:R-:W0:Y:S07]  /*0010*/  S2R R5, SR_TID.X ;  /* 0x0000000000057919 */ /* 0x000e2e0000002100 */
[----:B------:R-:W0:Y:S08]  /*0020*/  S2UR UR4, SR_CTAID.X ;  /* 0x00000000000479c3 */ /* 0x000e300000002500 */
[----:B------:R-:W0:Y:S08]  /*0030*/  LDC R0, c[0x0][0x360] ;  /* 0x0000d800ff007b82 */ /* 0x000e300000000800 */
[----:B------:R-:W1:Y:S01]  /*0040*/  LDC.64 R2, c[0x0][0x390] ;  /* 0x0000e400ff027b82 */ /* 0x000e620000000a00 */
[----:B0-----:R-:W-:Y:S01]  /*0050*/  IMAD R0, R0, UR4, R5 ;  /* 0x0000000400007c24 */ /* 0x001fe2000f8e0205 */
[----:B-1----:R-:W-:-:S04]  /*0060*/  ISETP.GE.AND P0, PT, R2, 0x1, PT ;  /* 0x000000010200780c */ /* 0x002fc80003f06270 */
[----:B------:R-:W-:-:S13]  /*0070*/  ISETP.GE.OR P0, PT, R0, R3, !P0 ;  /* 0x000000030000720c */ /* 0x000fda0004706670 */
[----:B------:R-:W-:Y:S05]  /*0080*/  @P0 EXIT ;  /* 0x000000000000094d */ /* 0x000fea0003800000 */
[----:B------:R-:W0:Y:S01]  /*0090*/  LDC.64 R4, c[0x0][0x380] ;  /* 0x0000e000ff047b82 */ /* 0x000e220000000a00 */
[C---:B------:R-:W-:Y:S01]  /*00a0*/  ISETP.GE.U32.AND P1, PT, R2.reuse, 0x10, PT ;  /* 0x000000100200780c */ /* 0x040fe20003f26070 */
[----:B------:R-:W1:Y:S01]  /*00b0*/  LDCU.64 UR4, c[0x0][0x358] ;  /* 0x00006b00ff0477ac */ /* 0x000e620008000a00 */
[----:B------:R-:W-:-:S04]  /*00c0*/  LOP3.LUT R10, R2, 0xf, RZ, 0xc0, !PT ;  /* 0x0000000f020a7812 */ /* 0x000fc800078ec0ff */
[----:B------:R-:W-:Y:S01]  /*00d0*/  ISETP.NE.AND P0, PT, R10, RZ, PT ;  /* 0x000000ff0a00720c */ /* 0x000fe20003f05270 */
[----:B0-----:R-:W-:-:S06]  /*00e0*/  IMAD.WIDE R4, R0, 0x4, R4 ;  /* 0x0000000400047825 */ /* 0x001fcc00078e0204 */
[----:B-1----:R-:W-:Y:S06]  /*00f0*/  @!P1 BRA `(.L_x_0) ;  /* 0x0000000000dc9947 */ /* 0x002fec0003800000 */
[----:B------:R0:W5:Y:S01]  /*0100*/  LDG.E R3, desc[UR4][R4.64] ;  /* 0x0000000404037981 */ /* 0x000162000c1e1900 */
[----:B------:R-:W1:Y:S01]  /*0110*/  LDC.64 R6, c[0x0][0x388] ;  /* 0x0000e200ff067b82 */ /* 0x000e620000000a00 */
[----:B------:R-:W-:-:S05]  /*0120*/  LOP3.LUT R0, R2, 0x7ffffff0, RZ, 0xc0, !PT ;  /* 0x7ffffff002007812 */ /* 0x000fca00078ec0ff */
[----:B------:R-:W-:-:S07]  /*0130*/  IMAD.MOV R0, RZ, RZ, -R0 ;  /* 0x000000ffff007224 */ /* 0x000fce00078e0a00 */
.L_x_1:
[----:B-1----:R-:W2:Y:S02]  /*0140*/  LDG.E R8, desc[UR4][R6.64] ;  /* 0x0000000406087981 */ /* 0x002ea4000c1e1900 */
[----:B--23-5:R-:W-:-:S05]  /*0150*/  IMAD.IADD R3, R8, 0x1, R3 ;  /* 0x0000000108037824 */ /* 0x02cfca00078e0203 */
[----:B------:R1:W-:Y:S04]  /*0160*/  STG.E desc[UR4][R4.64], R3 ;  /* 0x0000000304007986 */ /* 0x0003e8000c101904 */
[----:B------:R-:W2:Y:S02]  /*0170*/  LDG.E R8, desc[UR4][R6.64] ;  /* 0x0000000406087981 */ /* 0x000ea4000c1e1900 */
[----:B--2---:R-:W-:-:S05]  /*0180*/  IADD3 R9, PT, PT, R3, R8, RZ ;  /* 0x0000000803097210 */ /* 0x004fca0007ffe0ff */
[----:B------:R2:W-:Y:S04]  /*0190*/  STG.E desc[UR4][R4.64], R9 ;  /* 0x0000000904007986 */ /* 0x0005e8000c101904 */
[----:B------:R-:W3:Y:S02]  /*01a0*/  LDG.E R8, desc[UR4][R6.64] ;  /* 0x0000000406087981 */ /* 0x000ee4000c1e1900 */
[----:B---3--:R-:W-:-:S05]  /*01b0*/  IMAD.IADD R11, R9, 0x1, R8 ;  /* 0x00000001090b7824 */ /* 0x008fca00078e0208 */
[----:B------:R3:W-:Y:S04]  /*01c0*/  STG.E desc[UR4][R4.64], R11 ;  /* 0x0000000b04007986 */ /* 0x0007e8000c101904 */
[----:B------:R-:W4:Y:S02]  /*01d0*/  LDG.E R8, desc[UR4][R6.64] ;  /* 0x0000000406087981 */ /* 0x000f24000c1e1900 */
[----:B----4-:R-:W-:-:S05]  /*01e0*/  IMAD.IADD R13, R11, 0x1, R8 ;  /* 0x000000010b0d7824 */ /* 0x010fca00078e0208 */
[----:B------:R4:W-:Y:S04]  /*01f0*/  STG.E desc[UR4][R4.64], R13 ;  /* 0x0000000d04007986 */ /* 0x0009e8000c101904 */
[----:B------:R-:W1:Y:S02]  /*0200*/  LDG.E R8, desc[UR4][R6.64] ;  /* 0x0000000406087981 */ /* 0x000e64000c1e1900 */
[----:B-1----:R-:W-:-:S05]  /*0210*/  IADD3 R3, PT, PT, R13, R8, RZ ;  /* 0x000000080d037210 */ /* 0x002fca0007ffe0ff */
[----:B------:R1:W-:Y:S04]  /*0220*/  STG.E desc[UR4][R4.64], R3 ;  /* 0x0000000304007986 */ /* 0x0003e8000c101904 */
[----:B------:R-:W2:Y:S02]  /*0230*/  LDG.E R8, desc[UR4][R6.64] ;  /* 0x0000000406087981 */ /* 0x000ea4000c1e1900 */
[----:B--2---:R-:W-:-:S05]  /*0240*/  IMAD.IADD R9, R3, 0x1, R8 ;  /* 0x0000000103097824 */ /* 0x004fca00078e0208 */
[----:B------:R2:W-:Y:S04]  /*0250*/  STG.E desc[UR4][R4.64], R9 ;  /* 0x0000000904007986 */ /* 0x0005e8000c101904 */
[----:B------:R-:W3:Y:S02]  /*0260*/  LDG.E R8, desc[UR4][R6.64] ;  /* 0x0000000406087981 */ /* 0x000ee4000c1e1900 */
[----:B---3--:R-:W-:-:S05]  /*0270*/  IMAD.IADD R11, R9, 0x1, R8 ;  /* 0x00000001090b7824 */ /* 0x008fca00078e0208 */
[----:B------:R3:W-:Y:S04]  /*0280*/  STG.E desc[UR4][R4.64], R11 ;  /* 0x0000000b04007986 */ /* 0x0007e8000c101904 */
[----:B------:R-:W4:Y:S02]  /*0290*/  LDG.E R8, desc[UR4][R6.64] ;  /* 0x0000000406087981 */ /* 0x000f24000c1e1900 */
[----:B----4-:R-:W-:-:S05]  /*02a0*/  IADD3 R13, PT, PT, R11, R8, RZ ;  /* 0x000000080b0d7210 */ /* 0x010fca0007ffe0ff */
[----:B------:R4:W-:Y:S04]  /*02b0*/  STG.E desc[UR4][R4.64], R13 ;  /* 0x0000000d04007986 */ /* 0x0009e8000c101904 */
[----:B------:R-:W1:Y:S02]  /*02c0*/  LDG.E R8, desc[UR4][R6.64] ;  /* 0x0000000406087981 */ /* 0x000e64000c1e1900 */
[----:B-1----:R-:W-:-:S05]  /*02d0*/  IMAD.IADD R3, R13, 0x1, R8 ;  /* 0x000000010d037824 */ /* 0x002fca00078e0208 */
[----:B------:R-:W-:Y:S04]  /*02e0*/  STG.E desc[UR4][R4.64], R3 ;  /* 0x0000000304007986 */ /* 0x000fe8000c101904 */
[----:B------:R-:W2:Y:S02]  /*02f0*/  LDG.E R8, desc[UR4][R6.64] ;  /* 0x0000000406087981 */ /* 0x000ea4000c1e1900 */
[----:B--2---:R-:W-:-:S05]  /*0300*/  IMAD.IADD R9, R3, 0x1, R8 ;  /* 0x0000000103097824 */ /* 0x004fca00078e0208 */
[----:B------:R1:W-:Y:S04]  /*0310*/  STG.E desc[UR4][R4.64], R9 ;  /* 0x0000000904007986 */ /* 0x0003e8000c101904 */
[----:B------:R-:W3:Y:S02]  /*0320*/  LDG.E R8, desc[UR4][R6.64] ;  /* 0x0000000406087981 */ /* 0x000ee4000c1e1900 */
[----:B---3--:R-:W-:-:S05]  /*0330*/  IADD3 R11, PT, PT, R9, R8, RZ ;  /* 0x00000008090b7210 */ /* 0x008fca0007ffe0ff */
[----:B------:R2:W-:Y:S04]  /*0340*/  STG.E desc[UR4][R4.64], R11 ;  /* 0x0000000b04007986 */ /* 0x0005e8000c101904 */
[----:B------:R-:W4:Y:S02]  /*0350*/  LDG.E R8, desc[UR4][R6.64] ;  /* 0x0000000406087981 */ /* 0x000f24000c1e1900 */
[----:B----4-:R-:W-:-:S05]  /*0360*/  IMAD.IADD R13, R11, 0x1, R8 ;  /* 0x000000010b0d7824 */ /* 0x010fca00078e0208 */
[----:B------:R3:W-:Y:S04]  /*0370*/  STG.E desc[UR4][R4.64], R13 ;  /* 0x0000000d04007986 */ /* 0x0007e8000c101904 */
[----:B------:R-:W4:Y:S02]  /*0380*/  LDG.E R8, desc[UR4][R6.64] ;  /* 0x0000000406087981 */ /* 0x000f24000c1e1900 */
[----:B----4-:R-:W-:-:S05]  /*0390*/  IMAD.IADD R15, R13, 0x1, R8 ;  /* 0x000000010d0f7824 */ /* 0x010fca00078e0208 */
[----:B------:R3:W-:Y:S04]  /*03a0*/  STG.E desc[UR4][R4.64], R15 ;  /* 0x0000000f04007986 */ /* 0x0007e8000c101904 */
[----:B------:R-:W1:Y:S02]  /*03b0*/  LDG.E R8, desc[UR4][R6.64] ;  /* 0x0000000406087981 */ /* 0x000e64000c1e1900 */
[----:B-1----:R-:W-:-:S05]  /*03c0*/  IADD3 R9, PT, PT, R15, R8, RZ ;  /* 0x000000080f097210 */ /* 0x002fca0007ffe0ff */
[----:B------:R3:W-:Y:S04]  /*03d0*/  STG.E desc[UR4][R4.64], R9 ;  /* 0x0000000904007986 */ /* 0x0007e8000c101904 */
[----:B------:R-:W2:Y:S01]  /*03e0*/  LDG.E R8, desc[UR4][R6.64] ;  /* 0x0000000406087981 */ /* 0x000ea2000c1e1900 */
[----:B------:R-:W-:Y:S01]  /*03f0*/  IADD3 R0, PT, PT, R0, 0x10, RZ ;  /* 0x0000001000007810 */ /* 0x000fe20007ffe0ff */
[----:B--2---:R-:W-:-:S05]  /*0400*/  IMAD.IADD R11, R9, 0x1, R8 ;  /* 0x00000001090b7824 */ /* 0x004fca00078e0208 */
[----:B------:R3:W-:Y:S04]  /*0410*/  STG.E desc[UR4][R4.64], R11 ;  /* 0x0000000b04007986 */ /* 0x0007e8000c101904 */
[----:B------:R-:W2:Y:S01]  /*0420*/  LDG.E R8, desc[UR4][R6.64] ;  /* 0x0000000406087981 */ /* 0x000ea2000c1e1900 */
[----:B------:R-:W-:Y:S01]  /*0430*/  ISETP.NE.AND P1, PT, R0, RZ, PT ;  /* 0x000000ff0000720c */ /* 0x000fe20003f25270 */
[----:B--2---:R-:W-:-:S05]  /*0440*/  IMAD.IADD R3, R11, 0x1, R8 ;  /* 0x000000010b037824 */ /* 0x004fca00078e0208 */
[----:B------:R3:W-:Y:S07]  /*0450*/  STG.E desc[UR4][R4.64], R3 ;  /* 0x0000000304007986 */ /* 0x0007ee000c101904 */
[----:B------:R-:W-:Y:S05]  /*0460*/  @P1 BRA `(.L_x_1) ;  /* 0xfffffffc00341947 */ /* 0x000fea000383ffff */
.L_x_0:
[----:B------:R-:W-:Y:S05]  /*0470*/  @!P0 EXIT ;  /* 0x000000000000894d */ /* 0x000fea0003800000 */
[----:B------:R-:W-:Y:S02]  /*0480*/  ISETP.GE.U32.AND P0, PT, R10, 0x8, PT ;  /* 0x000000080a00780c */ /* 0x000fe40003f06070 */
[----:B------:R-:W-:-:S04]  /*0490*/  LOP3.LUT R8, R2, 0x7, RZ, 0xc0, !PT ;  /* 0x0000000702087812 */ /* 0x000fc800078ec0ff */
[----:B------:R-:W-:-:S07]  /*04a0*/  ISETP.NE.AND P1, PT, R8, RZ, PT ;  /* 0x000000ff0800720c */ /* 0x000fce0003f25270 */
[----:B------:R-:W-:Y:S06]  /*04b0*/  @!P0 BRA `(.L_x_2) ;  /* 0x0000000000688947 */ /* 0x000fec0003800000 */
[----:B------:R-:W1:Y:S01]  /*04c0*/  LDC.64 R6, c[0x0][0x388] ;  /* 0x0000e200ff067b82 */ /* 0x000e620000000a00 */
[----:B---3--:R-:W2:Y:S04]  /*04d0*/  LDG.E R3, desc[UR4][R4.64] ;  /* 0x0000000404037981 */ /* 0x008ea8000c1e1900 */
[----:B-1----:R-:W2:Y:S02]  /*04e0*/  LDG.E R0, desc[UR4][R6.64] ;  /* 0x0000000406007981 */ /* 0x002ea4000c1e1900 */
[----:B--2---:R-:W-:-:S05]  /*04f0*/  IMAD.IADD R3, R0, 0x1, R3 ;  /* 0x0000000100037824 */ /* 0x004fca00078e0203 */
[----:B------:R1:W-:Y:S04]  /*0500*/  STG.E desc[UR4][R4.64], R3 ;  /* 0x0000000304007986 */ /* 0x0003e8000c101904 */
        /* <DEDUP_REMOVED lines=9> */
[----:B------:R-:W1:Y:S02]  /*05a0*/  LDG.E R0, desc[UR4][R6.64] ;  /* 0x0000000406007981 */ /* 0x000e64000c1e1900 */
[----:B-1----:R-:W-:-:S05]  /*05b0*/  IMAD.IADD R3, R13, 0x1, R0 ;  /* 0x000000010d037824 */ /* 0x002fca00078e0200 */
        /* <DEDUP_REMOVED lines=9> */
[----:B------:R1:W-:Y:S02]  /*0650*/  STG.E desc[UR4][R4.64], R13 ;  /* 0x0000000d04007986 */ /* 0x0003e4000c101904 */
.L_x_2:
[----:B------:R-:W-:Y:S05]  /*0660*/  @!P1 EXIT ;  /* 0x000000000000994d */ /* 0x000fea0003800000 */
[----:B------:R-:W-:Y:S02]  /*0670*/  ISETP.GE.U32.AND P0, PT, R8, 0x4, PT ;  /* 0x000000040800780c */ /* 0x000fe40003f06070 */
[----:B------:R-:W-:-:S04]  /*0680*/  LOP3.LUT R0, R2, 0x3, RZ, 0xc0, !PT ;  /* 0x0000000302007812 */ /* 0x000fc800078ec0ff */
[----:B------:R-:W-:-:S07]  /*0690*/  ISETP.NE.AND P1, PT, R0, RZ, PT ;  /* 0x000000ff0000720c */ /* 0x000fce0003f25270 */
[----:B------:R-:W-:Y:S06]  /*06a0*/  @!P0 BRA `(.L_x_3) ;  /* 0x0000000000388947 */ /* 0x000fec0003800000 */
[----:B-1-3--:R-:W1:Y:S01]  /*06b0*/  LDC.64 R2, c[0x0][0x388] ;  /* 0x0000e200ff027b82 */ /* 0x00ae620000000a00 */
[----:B------:R-:W2:Y:S04]  /*06c0*/  LDG.E R7, desc[UR4][R4.64] ;  /* 0x0000000404077981 */ /* 0x000ea8000c1e1900 */
[----:B-1----:R-:W2:Y:S02]  /*06d0*/  LDG.E R6, desc[UR4][R2.64] ;  /* 0x0000000402067981 */ /* 0x002ea4000c1e1900 */
[----:B--2---:R-:W-:-:S05]  /*06e0*/  IADD3 R7, PT, PT, R6, R7, RZ ;  /* 0x0000000706077210 */ /* 0x004fca0007ffe0ff */
[----:B------:R2:W-:Y:S04]  /*06f0*/  STG.E desc[UR4][R4.64], R7 ;  /* 0x0000000704007986 */ /* 0x0005e8000c101904 */
[----:B------:R-:W3:Y:S02]  /*0700*/  LDG.E R6, desc[UR4][R2.64] ;  /* 0x0000000402067981 */ /* 0x000ee4000c1e1900 */
[----:B---3--:R-:W-:-:S05]  /*0710*/  IMAD.IADD R9, R7, 0x1, R6 ;  /* 0x0000000107097824 */ /* 0x008fca00078e0206 */
[----:B------:R2:W-:Y:S04]  /*0720*/  STG.E desc[UR4][R4.64], R9 ;  /* 0x0000000904007986 */ /* 0x0005e8000c101904 */
[----:B------:R-:W3:Y:S02]  /*0730*/  LDG.E R6, desc[UR4][R2.64] ;  /* 0x0000000402067981 */ /* 0x000ee4000c1e1900 */
[----:B---3--:R-:W-:-:S05]  /*0740*/  IADD3 R11, PT, PT, R9, R6, RZ ;  /* 0x00000006090b7210 */ /* 0x008fca0007ffe0ff */
[----:B------:R2:W-:Y:S04]  /*0750*/  STG.E desc[UR4][R4.64], R11 ;  /* 0x0000000b04007986 */ /* 0x0005e8000c101904 */
[----:B------:R-:W3:Y:S02]  /*0760*/  LDG.E R6, desc[UR4][R2.64] ;  /* 0x0000000402067981 */ /* 0x000ee4000c1e1900 */
[----:B---3--:R-:W-:-:S05]  /*0770*/  IMAD.IADD R13, R11, 0x1, R6 ;  /* 0x000000010b0d7824 */ /* 0x008fca00078e0206 */
[----:B------:R2:W-:Y:S02]  /*0780*/  STG.E desc[UR4][R4.64], R13 ;  /* 0x0000000d04007986 */ /* 0x0005e4000c101904 */
.L_x_3:
[----:B------:R-:W-:Y:S05]  /*0790*/  @!P1 EXIT ;  /* 0x000000000000994d */ /* 0x000fea0003800000 */
[----:B--2---:R2:W5:Y:S01]  /*07a0*/  LDG.E R7, desc[UR4][R4.64] ;  /* 0x0000000404077981 */ /* 0x004562000c1e1900 */
[----:B-1-3--:R-:W1:Y:S01]  /*07b0*/  LDC.64 R2, c[0x0][0x388] ;  /* 0x0000e200ff027b82 */ /* 0x00ae620000000a00 */
[----:B------:R-:W-:-:S07]  /*07c0*/  IADD3 R0, PT, PT, -R0, RZ, RZ ;  /* 0x000000ff00007210 */ /* 0x000fce0007ffe1ff */
.L_x_4:
[----:B-1-3--:R-:W3:Y:S01]  /*07d0*/  LDG.E R6, desc[UR4][R2.64] ;  /* 0x0000000402067981 */ /* 0x00aee2000c1e1900 */
[----:B------:R-:W-:-:S04]  /*07e0*/  IADD3 R0, PT, PT, R0, 0x1, RZ ;  /* 0x0000000100007810 */ /* 0x000fc80007ffe0ff */
[----:B------:R-:W-:Y:S01]  /*07f0*/  ISETP.NE.AND P0, PT, R0, RZ, PT ;  /* 0x000000ff0000720c */ /* 0x000fe20003f05270 */
[----:B---3-5:R-:W-:-:S05]  /*0800*/  IMAD.IADD R7, R6, 0x1, R7 ;  /* 0x0000000106077824 */ /* 0x028fca00078e0207 */
[----:B------:R3:W-:Y:S07]  /*0810*/  STG.E desc[UR4][R4.64], R7 ;  /* 0x0000000704007986 */ /* 0x0007ee000c101904 */
[----:B------:R-:W-:Y:S05]  /*0820*/  @P0 BRA `(.L_x_4) ;  /* 0xfffffffc00e80947 */ /* 0x000fea000383ffff */
[----:B------:R-:W-:Y:S05]  /*0830*/  EXIT ;  /* 0x000000000000794d */ /* 0x000fea0003800000 */
.L_x_5:
[----:B------:R-:W-:-:S00]  /*0840*/  BRA `(.L_x_5) ;  /* 0xfffffffc00fc7947 */ /* 0x000fc0000383ffff */
[----:B------:R-:W-:-:S00]  /*0850*/  NOP ;  /* 0x0000000000007918 */ /* 0x000fc00000000000 */
        /* <DEDUP_REMOVED lines=10> */
.L_x_6:


//--------------------- .nv.shared.reserved.0     --------------------------
	.section	.nv.shared.reserved.0,"aw",@nobits
	.weak		__nv_reservedSMEM_offset_0_alias
	.size		__nv_reservedSMEM_offset_0_alias, 0, 64
	.other		__nv_reservedSMEM_offset_0_alias,@"STO_CUDA_RESERVED_SHARED STV_DEFAULT"
__nv_reservedSMEM_offset_0_alias:
	.zero		0
	.zero		64


//--------------------- .nv.constant0.initArray   --------------------------
	.section	.nv.constant0.initArray,"a",@progbits
	.sectionflags	@""
	.align	4
.nv.constant0.initArray:
	.zero		920


//--------------------- SYMBOLS --------------------------

	.type		.nv.reservedSmem.offset0,@object
	.size		.nv.reservedSmem.offset0,0x4
